	.headerflags	@"EF_CUDA_TEXMODE_UNIFIED EF_CUDA_64BIT_ADDRESS EF_CUDA_ACCELERATORS EF_CUDA_SM90 EF_CUDA_VIRTUAL_SM(EF_CUDA_SM90)"
	.elftype	@"ET_EXEC"


//--------------------- .nv.info                  --------------------------
	.section	.nv.info,"",@"SHT_CUDA_INFO"
	.align	4


	//----- nvinfo : EIATTR_REGCOUNT
	.align		4
        /*0000*/ 	.byte	0x04, 0x2f
        /*0002*/ 	.short	(.L_3 - .L_2)
	.align		4
.L_2:
        /*0004*/ 	.word	index@(triton_poi_fused__native_batch_norm_legit_no_training_relu_26)
        /*0008*/ 	.word	0x00000012


	//----- nvinfo : EIATTR_MIN_STACK_SIZE
	.align		4
.L_3:
        /*000c*/ 	.byte	0x04, 0x12
        /*000e*/ 	.short	(.L_5 - .L_4)
	.align		4
.L_4:
        /*0010*/ 	.word	index@(triton_poi_fused__native_batch_norm_legit_no_training_relu_26)
        /*0014*/ 	.word	0x00000000


	//----- nvinfo : EIATTR_FRAME_SIZE
	.align		4
.L_5:
        /*0018*/ 	.byte	0x04, 0x11
        /*001a*/ 	.short	(.L_7 - .L_6)
	.align		4
.L_6:
        /*001c*/ 	.word	index@(triton_poi_fused__native_batch_norm_legit_no_training_relu_26)
        /*0020*/ 	.word	0x00000000


	//----- nvinfo : EIATTR_MIN_STACK_SIZE
	.align		4
.L_7:
        /*0024*/ 	.byte	0x04, 0x12
        /*0026*/ 	.short	(.L_9 - .L_8)
	.align		4
.L_8:
        /*0028*/ 	.word	index@(triton_poi_fused__native_batch_norm_legit_no_training_relu_26)
        /*002c*/ 	.word	0x00000000
.L_9:


//--------------------- .nv.info.triton_poi_fused__native_batch_norm_legit_no_training_relu_26 --------------------------
	.section	.nv.info.triton_poi_fused__native_batch_norm_legit_no_training_relu_26,"",@"SHT_CUDA_INFO"
	.sectionflags	@""
	.align	4


	//----- nvinfo : EIATTR_CUDA_API_VERSION
	.align		4
        /*0000*/ 	.byte	0x04, 0x37
        /*0002*/ 	.short	(.L_11 - .L_10)
.L_10:
        /*0004*/ 	.word	0x0000007c


	//----- nvinfo : EIATTR_KPARAM_INFO
	.align		4
.L_11:
        /*0008*/ 	.byte	0x04, 0x17
        /*000a*/ 	.short	(.L_13 - .L_12)
.L_12:
        /*000c*/ 	.word	0x00000000
        /*0010*/ 	.short	0x0006
        /*0012*/ 	.short	0x0030
        /*0014*/ 	.byte	0x00, 0xf0, 0x11, 0x00


	//----- nvinfo : EIATTR_KPARAM_INFO
	.align		4
.L_13:
        /*0018*/ 	.byte	0x04, 0x17
        /*001a*/ 	.short	(.L_15 - .L_14)
.L_14:
        /*001c*/ 	.word	0x00000000
        /*0020*/ 	.short	0x0005
        /*0022*/ 	.short	0x0028
        /*0024*/ 	.byte	0x00, 0xf4, 0x21, 0x00


	//----- nvinfo : EIATTR_KPARAM_INFO
	.align		4
.L_15:
        /*0028*/ 	.byte	0x04, 0x17
        /*002a*/ 	.short	(.L_17 - .L_16)
.L_16:
        /*002c*/ 	.word	0x00000000
        /*0030*/ 	.short	0x0004
        /*0032*/ 	.short	0x0020
        /*0034*/ 	.byte	0x00, 0xf4, 0x21, 0x00


	//----- nvinfo : EIATTR_KPARAM_INFO
	.align		4
.L_17:
        /*0038*/ 	.byte	0x04, 0x17
        /*003a*/ 	.short	(.L_19 - .L_18)
.L_18:
        /*003c*/ 	.word	0x00000000
        /*0040*/ 	.short	0x0003
        /*0042*/ 	.short	0x0018
        /*0044*/ 	.byte	0x00, 0xf4, 0x21, 0x00


	//----- nvinfo : EIATTR_KPARAM_INFO
	.align		4
.L_19:
        /*0048*/ 	.byte	0x04, 0x17
        /*004a*/ 	.short	(.L_21 - .L_20)
.L_20:
        /*004c*/ 	.word	0x00000000
        /*0050*/ 	.short	0x0002
        /*0052*/ 	.short	0x0010
        /*0054*/ 	.byte	0x00, 0xf4, 0x21, 0x00


	//----- nvinfo : EIATTR_KPARAM_INFO
	.align		4
.L_21:
        /*0058*/ 	.byte	0x04, 0x17
        /*005a*/ 	.short	(.L_23 - .L_22)
.L_22:
        /*005c*/ 	.word	0x00000000
        /*0060*/ 	.short	0x0001
        /*0062*/ 	.short	0x0008
        /*0064*/ 	.byte	0x00, 0xf4, 0x21, 0x00


	//----- nvinfo : EIATTR_KPARAM_INFO
	.align		4
.L_23:
        /*0068*/ 	.byte	0x04, 0x17
        /*006a*/ 	.short	(.L_25 - .L_24)
.L_24:
        /*006c*/ 	.word	0x00000000
        /*0070*/ 	.short	0x0000
        /*0072*/ 	.short	0x0000
        /*0074*/ 	.byte	0x00, 0xf4, 0x21, 0x00


	//----- nvinfo : EIATTR_SPARSE_MMA_MASK
	.align		4
.L_25:
        /*0078*/ 	.byte	0x03, 0x50
        /*007a*/ 	.short	0x0000


	//----- nvinfo : EIATTR_MAXREG_COUNT
	.align		4
        /*007c*/ 	.byte	0x03, 0x1b
        /*007e*/ 	.short	0x00ff


	//----- nvinfo : EIATTR_EXIT_INSTR_OFFSETS
	.align		4
        /*0080*/ 	.byte	0x04, 0x1c
        /*0082*/ 	.short	(.L_27 - .L_26)


	//   ....[0]....
.L_26:
        /*0084*/ 	.word	0x000002f0


	//   ....[1]....
        /*0088*/ 	.word	0x00000310


	//----- nvinfo : EIATTR_REQNTID
	.align		4
.L_27:
        /*008c*/ 	.byte	0x04, 0x10
        /*008e*/ 	.short	(.L_29 - .L_28)
.L_28:
        /*0090*/ 	.word	0x00000080
        /*0094*/ 	.word	0x00000001
        /*0098*/ 	.word	0x00000001


	//----- nvinfo : EIATTR_CBANK_PARAM_SIZE
	.align		4
.L_29:
        /*009c*/ 	.byte	0x03, 0x19
        /*009e*/ 	.short	0x0034


	//----- nvinfo : EIATTR_PARAM_CBANK
	.align		4
        /*00a0*/ 	.byte	0x04, 0x0a
        /*00a2*/ 	.short	(.L_31 - .L_30)
	.align		4
.L_30:
        /*00a4*/ 	.word	index@(.nv.constant0.triton_poi_fused__native_batch_norm_legit_no_training_relu_26)
        /*00a8*/ 	.short	0x0210
        /*00aa*/ 	.short	0x0034


	//----- nvinfo : EIATTR_SW_WAR
	.align		4
.L_31:
        /*00ac*/ 	.byte	0x04, 0x36
        /*00ae*/ 	.short	(.L_33 - .L_32)
.L_32:
        /*00b0*/ 	.word	0x00000008
.L_33:


//--------------------- .nv.callgraph             --------------------------
	.section	.nv.callgraph,"",@"SHT_CUDA_CALLGRAPH"
	.align	4
	.sectionentsize	8
	.align		4
        /*0000*/ 	.word	0x00000000
	.align		4
        /*0004*/ 	.word	0xffffffff
	.align		4
        /*0008*/ 	.word	0x00000000
	.align		4
        /*000c*/ 	.word	0xfffffffe
	.align		4
        /*0010*/ 	.word	0x00000000
	.align		4
        /*0014*/ 	.word	0xfffffffd
	.align		4
        /*0018*/ 	.word	0x00000000
	.align		4
        /*001c*/ 	.word	0xfffffffc


//--------------------- .nv.constant4             --------------------------
	.section	.nv.constant4,"a",@progbits
	.align	8
	.align		8
.nv.constant4:
        /*0000*/ 	.dword	_$_str
	.align		8
        /*0008*/ 	.dword	_$_str_$_2


//--------------------- .text.triton_poi_fused__native_batch_norm_legit_no_training_relu_26 --------------------------
	.section	.text.triton_poi_fused__native_batch_norm_legit_no_training_relu_26,"ax",@progbits
	.align	128
        .global         triton_poi_fused__native_batch_norm_legit_no_training_relu_26
        .type           triton_poi_fused__native_batch_norm_legit_no_training_relu_26,@function
        .size           triton_poi_fused__native_batch_norm_legit_no_training_relu_26,(.L_x_1 - triton_poi_fused__native_batch_norm_legit_no_training_relu_26)
        .other          triton_poi_fused__native_batch_norm_legit_no_training_relu_26,@"STO_CUDA_ENTRY STV_DEFAULT"
triton_poi_fused__native_batch_norm_legit_no_training_relu_26:
.text.triton_poi_fused__native_batch_norm_legit_no_training_relu_26:
[----:B------:R-:W0:Y:S01]  /*0000*/  LDC R1, c[0x0][0x28] ;  /* 0x00000a00ff017b82 */ /* 0x000e220000000800 */
[----:B------:R-:W1:Y:S07]  /*0010*/  S2R R0, SR_TID.X ;  /* 0x0000000000007919 */ /* 0x000e6e0000002100 */
[----:B------:R-:W2:Y:S01]  /*0020*/  LDC.64 R8, c[0x0][0x220] ;  /* 0x00008800ff087b82 */ /* 0x000ea20000000a00 */
[----:B------:R-:W-:Y:S01]  /*0030*/  HFMA2.MMA R14, -RZ, RZ, 0, 0 ;  /* 0x00000000ff0e7435 */ /* 0x000fe200000001ff */
[----:B------:R-:W-:Y:S01]  /*0040*/  ULDC.64 UR4, c[0x0][0x208] ;  /* 0x0000820000047ab9 */ /* 0x000fe20000000a00 */
[----:B------:R-:W3:Y:S05]  /*0050*/  S2R R3, SR_CTAID.X ;  /* 0x0000000000037919 */ /* 0x000eea0000002500 */
[----:B------:R-:W4:Y:S08]  /*0060*/  LDC.64 R4, c[0x0][0x210] ;  /* 0x00008400ff047b82 */ /* 0x000f300000000a00 */
[----:B------:R-:W5:Y:S08]  /*0070*/  LDC.64 R6, c[0x0][0x218] ;  /* 0x00008600ff067b82 */ /* 0x000f700000000a00 */
[----:B------:R-:W5:Y:S01]  /*0080*/  LDC.64 R10, c[0x0][0x228] ;  /* 0x00008a00ff0a7b82 */ /* 0x000f620000000a00 */
[----:B-1----:R-:W-:-:S07]  /*0090*/  LOP3.LUT R0, R0, 0x7f, RZ, 0xc0, !PT ;  /* 0x0000007f00007812 */ /* 0x002fce00078ec0ff */
[----:B------:R-:W1:Y:S01]  /*00a0*/  LDC.64 R12, c[0x0][0x230] ;  /* 0x00008c00ff0c7b82 */ /* 0x000e620000000a00 */
[----:B---3--:R-:W-:-:S04]  /*00b0*/  LEA R0, R3, R0, 0x7 ;  /* 0x0000000003007211 */ /* 0x008fc800078e38ff */
[C---:B------:R-:W-:Y:S01]  /*00c0*/  ISETP.GE.AND P0, PT, R0.reuse, 0x7ec0, PT ;  /* 0x00007ec00000780c */ /* 0x040fe20003f06270 */
[----:B------:R-:W-:-:S05]  /*00d0*/  IMAD.HI R2, R0, 0x2aaaaaab, RZ ;  /* 0x2aaaaaab00027827 */ /* 0x000fca00078e02ff */
[----:B------:R-:W-:-:S04]  /*00e0*/  SHF.R.U32.HI R3, RZ, 0x1f, R2 ;  /* 0x0000001fff037819 */ /* 0x000fc80000011602 */
[----:B------:R-:W-:-:S05]  /*00f0*/  LEA.HI R3, R2, R3, RZ, 0x1d ;  /* 0x0000000302037211 */ /* 0x000fca00078fe8ff */
[----:B------:R-:W-:-:S04]  /*0100*/  IMAD R15, R3, -0x30, R0 ;  /* 0xffffffd0030f7824 */ /* 0x000fc800078e0200 */
[----:B--2---:R-:W-:-:S05]  /*0110*/  IMAD.WIDE R8, R15, 0x4, R8 ;  /* 0x000000040f087825 */ /* 0x004fca00078e0208 */
[----:B------:R2:W3:Y:S01]  /*0120*/  @!P0 LDG.E.EL R14, desc[UR4][R8.64] ;  /* 0x00000004080e8981 */ /* 0x0004e2000c2e1900 */
[----:B------:R-:W-:Y:S01]  /*0130*/  CS2R R2, SRZ ;  /* 0x0000000000027805 */ /* 0x000fe2000001ff00 */
[----:B----4-:R-:W-:-:S04]  /*0140*/  IMAD.WIDE R4, R0, 0x4, R4 ;  /* 0x0000000400047825 */ /* 0x010fc800078e0204 */
[C---:B-----5:R-:W-:Y:S01]  /*0150*/  IMAD.WIDE R6, R15.reuse, 0x4, R6 ;  /* 0x000000040f067825 */ /* 0x060fe200078e0206 */
[----:B------:R4:W5:Y:S03]  /*0160*/  @!P0 LDG.E R2, desc[UR4][R4.64] ;  /* 0x0000000404028981 */ /* 0x000966000c1e1900 */
[C---:B0-2---:R-:W-:Y:S01]  /*0170*/  IMAD.WIDE R8, R15.reuse, 0x4, R10 ;  /* 0x000000040f087825 */ /* 0x045fe200078e020a */
[----:B------:R0:W5:Y:S03]  /*0180*/  @!P0 LDG.E.EL R3, desc[UR4][R6.64] ;  /* 0x0000000406038981 */ /* 0x000166000c2e1900 */
[----:B-1----:R-:W-:Y:S01]  /*0190*/  IMAD.WIDE R10, R15, 0x4, R12 ;  /* 0x000000040f0a7825 */ /* 0x002fe200078e020c */
[----:B------:R-:W-:Y:S01]  /*01a0*/  CS2R R12, SRZ ;  /* 0x00000000000c7805 */ /* 0x000fe2000001ff00 */
[----:B----4-:R-:W1:Y:S05]  /*01b0*/  LDC.64 R4, c[0x0][0x238] ;  /* 0x00008e00ff047b82 */ /* 0x010e6a0000000a00 */
[----:B------:R-:W2:Y:S04]  /*01c0*/  @!P0 LDG.E.EL R12, desc[UR4][R8.64] ;  /* 0x00000004080c8981 */ /* 0x000ea8000c2e1900 */
[----:B------:R-:W2:Y:S01]  /*01d0*/  @!P0 LDG.E.EL R13, desc[UR4][R10.64] ;  /* 0x000000040a0d8981 */ /* 0x000ea2000c2e1900 */
[----:B0-----:R-:W-:Y:S01]  /*01e0*/  MOV R6, 0x3e800000 ;  /* 0x3e80000000067802 */ /* 0x001fe20000000f00 */
[----:B---3--:R-:W-:-:S04]  /*01f0*/  FADD R14, R14, 0.0010000000474974513054 ;  /* 0x3a83126f0e0e7421 */ /* 0x008fc80000000000 */
[----:B------:R-:W0:Y:S01]  /*0200*/  MUFU.SQRT R15, R14 ;  /* 0x0000000e000f7308 */ /* 0x000e220000002000 */
[----:B-----5:R-:W-:Y:S01]  /*0210*/  FADD R2, -R3, R2 ;  /* 0x0000000203027221 */ /* 0x020fe20000000100 */
[C---:B0-----:R-:W-:Y:S02]  /*0220*/  FSETP.GT.AND P1, PT, R15.reuse, 8.50705917302346158658e+37, PT ;  /* 0x7e8000000f00780b */ /* 0x041fe40003f24000 */
[----:B------:R-:W-:Y:S02]  /*0230*/  FSETP.GEU.AND P2, PT, R15, 1.175494350822287508e-38, PT ;  /* 0x008000000f00780b */ /* 0x000fe40003f4e000 */
[----:B------:R-:W-:-:S09]  /*0240*/  FSEL R6, R6, 1, P1 ;  /* 0x3f80000006067808 */ /* 0x000fd20000800000 */
[----:B------:R-:W-:Y:S02]  /*0250*/  @P1 FMUL R15, R15, 0.25 ;  /* 0x3e8000000f0f1820 */ /* 0x000fe40000400000 */
[----:B------:R-:W-:Y:S02]  /*0260*/  @!P2 FMUL R6, R6, 16777216 ;  /* 0x4b8000000606a820 */ /* 0x000fe40000400000 */
[----:B------:R-:W-:-:S06]  /*0270*/  @!P2 FMUL R15, R15, 16777216 ;  /* 0x4b8000000f0fa820 */ /* 0x000fcc0000400000 */
[----:B------:R-:W0:Y:S02]  /*0280*/  MUFU.RCP R15, R15 ;  /* 0x0000000f000f7308 */ /* 0x000e240000001000 */
[----:B0-----:R-:W-:-:S04]  /*0290*/  FMUL R3, R15, R6 ;  /* 0x000000060f037220 */ /* 0x001fc80000400000 */
[----:B------:R-:W-:-:S04]  /*02a0*/  FMUL R2, R2, R3 ;  /* 0x0000000302027220 */ /* 0x000fc80000400000 */
[----:B--2---:R-:W-:Y:S01]  /*02b0*/  FFMA R12, R2, R12, R13 ;  /* 0x0000000c020c7223 */ /* 0x004fe2000000000d */
[----:B-1----:R-:W-:-:S04]  /*02c0*/  IMAD.WIDE R2, R0, 0x4, R4 ;  /* 0x0000000400027825 */ /* 0x002fc800078e0204 */
[----:B------:R-:W-:-:S04]  /*02d0*/  FSETP.GEU.AND P1, PT, R12, RZ, PT ;  /* 0x000000ff0c00720b */ /* 0x000fc80003f2e000 */
[----:B------:R-:W-:Y:S01]  /*02e0*/  FSEL R5, R12, RZ, P1 ;  /* 0x000000ff0c057208 */ /* 0x000fe20000800000 */
[----:B------:R-:W-:Y:S08]  /*02f0*/  @P0 EXIT ;  /* 0x000000000000094d */ /* 0x000ff00003800000 */
[----:B------:R-:W-:Y:S01]  /*0300*/  STG.E desc[UR4][R2.64], R5 ;  /* 0x0000000502007986 */ /* 0x000fe2000c101904 */
[----:B------:R-:W-:Y:S05]  /*0310*/  EXIT ;  /* 0x000000000000794d */ /* 0x000fea0003800000 */
.L_x_0:
[----:B------:R-:W-:-:S00]  /*0320*/  BRA `(.L_x_0) ;  /* 0xfffffffc00fc7947 */ /* 0x000fc0000383ffff */
[----:B------:R-:W-:-:S00]  /*0330*/  NOP ;  /* 0x0000000000007918 */ /* 0x000fc00000000000 */
        /* <DEDUP_REMOVED lines=12> */
.L_x_1:


//--------------------- .nv.global.init           --------------------------
	.section	.nv.global.init,"aw",@progbits
.nv.global.init:
	.type		_$_str,@object
	.size		_$_str,(_$_str_$_2 - _$_str)
_$_str:
        /*0000*/ 	.byte	0x5f, 0x5f, 0x43, 0x55, 0x44, 0x41, 0x5f, 0x46, 0x54, 0x5a, 0x00
	.type		_$_str_$_2,@object
	.size		_$_str_$_2,(.L_1 - _$_str_$_2)
_$_str_$_2:
        /*000b*/ 	.byte	0x5f, 0x5f, 0x43, 0x55, 0x44, 0x41, 0x5f, 0x50, 0x52, 0x45, 0x43, 0x5f, 0x53, 0x51, 0x52, 0x54
        /*001b*/ 	.byte	0x00
.L_1:


//--------------------- .nv.constant0.triton_poi_fused__native_batch_norm_legit_no_training_relu_26 --------------------------
	.section	.nv.constant0.triton_poi_fused__native_batch_norm_legit_no_training_relu_26,"a",@progbits
	.sectionflags	@""
	.align	4
.nv.constant0.triton_poi_fused__native_batch_norm_legit_no_training_relu_26:
	.zero		580
